//
// Generated by NVIDIA NVVM Compiler
//
// Compiler Build ID: CL-36424714
// Cuda compilation tools, release 13.0, V13.0.88
// Based on NVVM 20.0.0
//

.version 9.0
.target sm_100
.address_size 64

	// .globl	_Z17mandelbrot_kernelPdiiiddddi

.visible .entry _Z17mandelbrot_kernelPdiiiddddi(
	.param .u64 .ptr .align 1 _Z17mandelbrot_kernelPdiiiddddi_param_0,
	.param .u32 _Z17mandelbrot_kernelPdiiiddddi_param_1,
	.param .u32 _Z17mandelbrot_kernelPdiiiddddi_param_2,
	.param .u32 _Z17mandelbrot_kernelPdiiiddddi_param_3,
	.param .f64 _Z17mandelbrot_kernelPdiiiddddi_param_4,
	.param .f64 _Z17mandelbrot_kernelPdiiiddddi_param_5,
	.param .f64 _Z17mandelbrot_kernelPdiiiddddi_param_6,
	.param .f64 _Z17mandelbrot_kernelPdiiiddddi_param_7,
	.param .u32 _Z17mandelbrot_kernelPdiiiddddi_param_8
)
{
	.reg .pred 	%p<11>;
	.reg .b32 	%r<29>;
	.reg .b64 	%rd<6>;
	.reg .b64 	%fd<54>;

	ld.param.u32 	%r9, [_Z17mandelbrot_kernelPdiiiddddi_param_1];
	ld.param.u32 	%r13, [_Z17mandelbrot_kernelPdiiiddddi_param_2];
	ld.param.u32 	%r11, [_Z17mandelbrot_kernelPdiiiddddi_param_3];
	ld.param.f64 	%fd19, [_Z17mandelbrot_kernelPdiiiddddi_param_4];
	ld.param.f64 	%fd20, [_Z17mandelbrot_kernelPdiiiddddi_param_5];
	ld.param.f64 	%fd22, [_Z17mandelbrot_kernelPdiiiddddi_param_7];
	ld.param.u32 	%r12, [_Z17mandelbrot_kernelPdiiiddddi_param_8];
	mov.u32 	%r14, %ctaid.x;
	mov.u32 	%r15, %ntid.x;
	mov.u32 	%r16, %tid.x;
	mad.lo.s32 	%r1, %r14, %r15, %r16;
	mov.u32 	%r17, %ctaid.y;
	mov.u32 	%r18, %ntid.y;
	mov.u32 	%r19, %tid.y;
	mad.lo.s32 	%r20, %r17, %r18, %r19;
	setp.ge.s32 	%p1, %r1, %r9;
	setp.ge.s32 	%p2, %r20, %r13;
	or.pred  	%p3, %p1, %p2;
	mov.f64 	%fd48, 0d0000000000000000;
	@%p3 bra 	$L__BB0_10;
	ld.param.f64 	%fd44, [_Z17mandelbrot_kernelPdiiiddddi_param_6];
	sub.f64 	%fd1, %fd20, %fd19;
	sub.f64 	%fd24, %fd22, %fd44;
	cvt.rn.f64.u32 	%fd25, %r13;
	div.rn.f64 	%fd2, %fd24, %fd25;
	mul.lo.s32 	%r21, %r12, %r12;
	cvt.rn.f64.u32 	%fd26, %r21;
	rcp.rn.f64 	%fd3, %fd26;
	setp.lt.s32 	%p4, %r12, 1;
	@%p4 bra 	$L__BB0_9;
	setp.lt.s32 	%p5, %r11, 1;
	@%p5 bra 	$L__BB0_9;
	cvt.rn.f64.s32 	%fd29, %r9;
	div.rn.f64 	%fd4, %fd1, %fd29;
	mov.f64 	%fd48, 0d0000000000000000;
	mov.b32 	%r26, 0;
	ld.param.f64 	%fd45, [_Z17mandelbrot_kernelPdiiiddddi_param_6];
	cvt.rn.f64.u32 	%fd32, %r20;
$L__BB0_4:
	cvt.rn.f64.u32 	%fd30, %r26;
	add.f64 	%fd31, %fd30, 0d3FE0000000000000;
	fma.rn.f64 	%fd33, %fd3, %fd31, %fd32;
	fma.rn.f64 	%fd6, %fd2, %fd33, %fd45;
	mov.b32 	%r27, 0;
$L__BB0_5:
	cvt.rn.f64.u32 	%fd35, %r27;
	add.f64 	%fd36, %fd35, 0d3FE0000000000000;
	cvt.rn.f64.s32 	%fd37, %r1;
	fma.rn.f64 	%fd38, %fd3, %fd36, %fd37;
	fma.rn.f64 	%fd8, %fd4, %fd38, %fd19;
	mov.f64 	%fd49, 0d0000000000000000;
	mov.b32 	%r28, 1;
	mov.f64 	%fd50, %fd49;
	mov.f64 	%fd51, %fd49;
	mov.f64 	%fd52, %fd49;
$L__BB0_6:
	mov.u32 	%r5, %r28;
	add.f64 	%fd39, %fd52, %fd52;
	fma.rn.f64 	%fd51, %fd39, %fd51, %fd6;
	sub.f64 	%fd40, %fd50, %fd49;
	add.f64 	%fd52, %fd8, %fd40;
	mul.f64 	%fd50, %fd52, %fd52;
	mul.f64 	%fd49, %fd51, %fd51;
	add.f64 	%fd41, %fd50, %fd49;
	setp.le.f64 	%p6, %fd41, 0d4010000000000000;
	setp.lt.s32 	%p7, %r5, %r11;
	and.pred  	%p8, %p6, %p7;
	add.s32 	%r28, %r5, 1;
	@%p8 bra 	$L__BB0_6;
	cvt.rn.f64.u32 	%fd42, %r5;
	add.f64 	%fd48, %fd48, %fd42;
	add.s32 	%r27, %r27, 1;
	setp.ne.s32 	%p9, %r27, %r12;
	@%p9 bra 	$L__BB0_5;
	add.s32 	%r26, %r26, 1;
	setp.ne.s32 	%p10, %r26, %r12;
	@%p10 bra 	$L__BB0_4;
$L__BB0_9:
	ld.param.u64 	%rd5, [_Z17mandelbrot_kernelPdiiiddddi_param_0];
	mul.f64 	%fd43, %fd3, %fd48;
	mad.lo.s32 	%r25, %r9, %r20, %r1;
	cvta.to.global.u64 	%rd2, %rd5;
	mul.wide.s32 	%rd3, %r25, 8;
	add.s64 	%rd4, %rd2, %rd3;
	st.global.f64 	[%rd4], %fd43;
$L__BB0_10:
	ret;

}


// ===== COMPILED SASS (sm_100) =====

	.target	sm_100

	.elftype	@"ET_EXEC"


//--------------------- .note.nv.tkinfo           --------------------------
	.section	.note.nv.tkinfo,"",@"SHT_NOTE"
	.sectionflags	@"SHF_NOTE_NV_TKINFO"
	.tkinfo
        /*0018*/ 	.word	0x00000002
        /*0030*/ 	.string	""
        /*0030*/ 	.string	"ptxas"
        /*0030*/ 	.string	"Cuda compilation tools, release 13.0, V13.0.88"
        /*0030*/ 	.string	"Build cuda_13.0.r13.0/compiler.36424714_0"
        /*0030*/ 	.string	"-arch sm_100 -m 64 "



//--------------------- .note.nv.cuinfo           --------------------------
	.section	.note.nv.cuinfo,"",@"SHT_NOTE"
	.sectionflags	@"SHF_NOTE_NV_CUINFO"
        /*0018*/ 	.short	0x0002
        /*001a*/ 	.short	0x0064
        /*001c*/ 	.short	0x0082
	.zero		2


//--------------------- .nv.info                  --------------------------
	.section	.nv.info,"",@"SHT_CUDA_INFO"
	.align	4


	//----- nvinfo : EIATTR_REGCOUNT
	.align		4
        /*0000*/ 	.byte	0x04, 0x2f
        /*0002*/ 	.short	(.L_1 - .L_0)
	.align		4
.L_0:
        /*0004*/ 	.word	index@(_Z17mandelbrot_kernelPdiiiddddi)
        /*0008*/ 	.word	0x0000001f


	//----- nvinfo : EIATTR_FRAME_SIZE
	.align		4
.L_1:
        /*000c*/ 	.byte	0x04, 0x11
        /*000e*/ 	.short	(.L_3 - .L_2)
	.align		4
.L_2:
        /*0010*/ 	.word	index@($__internal_1_$__cuda_sm20_div_rn_f64_full)
        /*0014*/ 	.word	0x00000000


	//----- nvinfo : EIATTR_FRAME_SIZE
	.align		4
.L_3:
        /*0018*/ 	.byte	0x04, 0x11
        /*001a*/ 	.short	(.L_5 - .L_4)
	.align		4
.L_4:
        /*001c*/ 	.word	index@($__internal_0_$__cuda_sm20_dblrcp_rn_slowpath_v3)
        /*0020*/ 	.word	0x00000000


	//----- nvinfo : EIATTR_FRAME_SIZE
	.align		4
.L_5:
        /*0024*/ 	.byte	0x04, 0x11
        /*0026*/ 	.short	(.L_7 - .L_6)
	.align		4
.L_6:
        /*0028*/ 	.word	index@(_Z17mandelbrot_kernelPdiiiddddi)
        /*002c*/ 	.word	0x00000000


	//----- nvinfo : EIATTR_MIN_STACK_SIZE
	.align		4
.L_7:
        /*0030*/ 	.byte	0x04, 0x12
        /*0032*/ 	.short	(.L_9 - .L_8)
	.align		4
.L_8:
        /*0034*/ 	.word	index@(_Z17mandelbrot_kernelPdiiiddddi)
        /*0038*/ 	.word	0x00000000
.L_9:


//--------------------- .nv.compat                --------------------------
	.section	.nv.compat,"",@"SHT_CUDA_COMPAT_INFO"
	.align	4
        /*0000*/ 	.byte	0x02, 0x09, 0x00, 0x00, 0x02, 0x02, 0x01, 0x00, 0x02, 0x05, 0x05, 0x00, 0x03, 0x07, 0x01, 0x01
        /*0010*/ 	.byte	0x02, 0x03, 0x00, 0x00, 0x02, 0x06, 0x01, 0x00, 0x04, 0x0b, 0x08, 0x00, 0x01, 0x00, 0x00, 0x00
        /*0020*/ 	.byte	0x00, 0x00, 0x00, 0x00


//--------------------- .nv.info._Z17mandelbrot_kernelPdiiiddddi --------------------------
	.section	.nv.info._Z17mandelbrot_kernelPdiiiddddi,"",@"SHT_CUDA_INFO"
	.sectionflags	@""
	.align	4


	//----- nvinfo : EIATTR_CUDA_API_VERSION
	.align		4
        /*0000*/ 	.byte	0x04, 0x37
        /*0002*/ 	.short	(.L_11 - .L_10)
.L_10:
        /*0004*/ 	.word	0x00000082


	//----- nvinfo : EIATTR_KPARAM_INFO
	.align		4
.L_11:
        /*0008*/ 	.byte	0x04, 0x17
        /*000a*/ 	.short	(.L_13 - .L_12)
.L_12:
        /*000c*/ 	.word	0x00000000
        /*0010*/ 	.short	0x0008
        /*0012*/ 	.short	0x0038
        /*0014*/ 	.byte	0x00, 0xf0, 0x11, 0x00


	//----- nvinfo : EIATTR_KPARAM_INFO
	.align		4
.L_13:
        /*0018*/ 	.byte	0x04, 0x17
        /*001a*/ 	.short	(.L_15 - .L_14)
.L_14:
        /*001c*/ 	.word	0x00000000
        /*0020*/ 	.short	0x0007
        /*0022*/ 	.short	0x0030
        /*0024*/ 	.byte	0x00, 0xf0, 0x21, 0x00


	//----- nvinfo : EIATTR_KPARAM_INFO
	.align		4
.L_15:
        /*0028*/ 	.byte	0x04, 0x17
        /*002a*/ 	.short	(.L_17 - .L_16)
.L_16:
        /*002c*/ 	.word	0x00000000
        /*0030*/ 	.short	0x0006
        /*0032*/ 	.short	0x0028
        /*0034*/ 	.byte	0x00, 0xf0, 0x21, 0x00


	//----- nvinfo : EIATTR_KPARAM_INFO
	.align		4
.L_17:
        /*0038*/ 	.byte	0x04, 0x17
        /*003a*/ 	.short	(.L_19 - .L_18)
.L_18:
        /*003c*/ 	.word	0x00000000
        /*0040*/ 	.short	0x0005
        /*0042*/ 	.short	0x0020
        /*0044*/ 	.byte	0x00, 0xf0, 0x21, 0x00


	//----- nvinfo : EIATTR_KPARAM_INFO
	.align		4
.L_19:
        /*0048*/ 	.byte	0x04, 0x17
        /*004a*/ 	.short	(.L_21 - .L_20)
.L_20:
        /*004c*/ 	.word	0x00000000
        /*0050*/ 	.short	0x0004
        /*0052*/ 	.short	0x0018
        /*0054*/ 	.byte	0x00, 0xf0, 0x21, 0x00


	//----- nvinfo : EIATTR_KPARAM_INFO
	.align		4
.L_21:
        /*0058*/ 	.byte	0x04, 0x17
        /*005a*/ 	.short	(.L_23 - .L_22)
.L_22:
        /*005c*/ 	.word	0x00000000
        /*0060*/ 	.short	0x0003
        /*0062*/ 	.short	0x0010
        /*0064*/ 	.byte	0x00, 0xf0, 0x11, 0x00


	//----- nvinfo : EIATTR_KPARAM_INFO
	.align		4
.L_23:
        /*0068*/ 	.byte	0x04, 0x17
        /*006a*/ 	.short	(.L_25 - .L_24)
.L_24:
        /*006c*/ 	.word	0x00000000
        /*0070*/ 	.short	0x0002
        /*0072*/ 	.short	0x000c
        /*0074*/ 	.byte	0x00, 0xf0, 0x11, 0x00


	//----- nvinfo : EIATTR_KPARAM_INFO
	.align		4
.L_25:
        /*0078*/ 	.byte	0x04, 0x17
        /*007a*/ 	.short	(.L_27 - .L_26)
.L_26:
        /*007c*/ 	.word	0x00000000
        /*0080*/ 	.short	0x0001
        /*0082*/ 	.short	0x0008
        /*0084*/ 	.byte	0x00, 0xf0, 0x11, 0x00


	//----- nvinfo : EIATTR_KPARAM_INFO
	.align		4
.L_27:
        /*0088*/ 	.byte	0x04, 0x17
        /*008a*/ 	.short	(.L_29 - .L_28)
.L_28:
        /*008c*/ 	.word	0x00000000
        /*0090*/ 	.short	0x0000
        /*0092*/ 	.short	0x0000
        /*0094*/ 	.byte	0x00, 0xf5, 0x21, 0x00


	//----- nvinfo : EIATTR_SPARSE_MMA_MASK
	.align		4
.L_29:
        /*0098*/ 	.byte	0x03, 0x50
        /*009a*/ 	.short	0x0000


	//----- nvinfo : EIATTR_MAXREG_COUNT
	.align		4
        /*009c*/ 	.byte	0x03, 0x1b
        /*009e*/ 	.short	0x00ff


	//----- nvinfo : EIATTR_MERCURY_ISA_VERSION
	.align		4
        /*00a0*/ 	.byte	0x03, 0x5f
        /*00a2*/ 	.short	0x0101


	//----- nvinfo : EIATTR_VRC_CTA_INIT_COUNT
	.align		4
        /*00a4*/ 	.byte	0x02, 0x4a
	.zero		1
	.zero		1


	//----- nvinfo : EIATTR_EXIT_INSTR_OFFSETS
	.align		4
        /*00a8*/ 	.byte	0x04, 0x1c
        /*00aa*/ 	.short	(.L_31 - .L_30)


	//   ....[0]....
.L_30:
        /*00ac*/ 	.word	0x000000c0


	//   ....[1]....
        /*00b0*/ 	.word	0x000008a0


	//----- nvinfo : EIATTR_CRS_STACK_SIZE
	.align		4
.L_31:
        /*00b4*/ 	.byte	0x04, 0x1e
        /*00b6*/ 	.short	(.L_33 - .L_32)
.L_32:
        /*00b8*/ 	.word	0x00000000


	//----- nvinfo : EIATTR_CBANK_PARAM_SIZE
	.align		4
.L_33:
        /*00bc*/ 	.byte	0x03, 0x19
        /*00be*/ 	.short	0x003c


	//----- nvinfo : EIATTR_PARAM_CBANK
	.align		4
        /*00c0*/ 	.byte	0x04, 0x0a
        /*00c2*/ 	.short	(.L_35 - .L_34)
	.align		4
.L_34:
        /*00c4*/ 	.word	index@(.nv.constant0._Z17mandelbrot_kernelPdiiiddddi)
        /*00c8*/ 	.short	0x0380
        /*00ca*/ 	.short	0x003c


	//----- nvinfo : EIATTR_SW_WAR
	.align		4
.L_35:
        /*00cc*/ 	.byte	0x04, 0x36
        /*00ce*/ 	.short	(.L_37 - .L_36)
.L_36:
        /*00d0*/ 	.word	0x00000008
.L_37:


//--------------------- .nv.callgraph             --------------------------
	.section	.nv.callgraph,"",@"SHT_CUDA_CALLGRAPH"
	.align	4
	.sectionentsize	8
	.align		4
        /*0000*/ 	.word	0x00000000
	.align		4
        /*0004*/ 	.word	0xffffffff
	.align		4
        /*0008*/ 	.word	0x00000000
	.align		4
        /*000c*/ 	.word	0xfffffffe
	.align		4
        /*0010*/ 	.word	0x00000000
	.align		4
        /*0014*/ 	.word	0xfffffffd
	.align		4
        /*0018*/ 	.word	0x00000000
	.align		4
        /*001c*/ 	.word	0xfffffffc


//--------------------- .text._Z17mandelbrot_kernelPdiiiddddi --------------------------
	.section	.text._Z17mandelbrot_kernelPdiiiddddi,"ax",@progbits
	.align	128
        .global         _Z17mandelbrot_kernelPdiiiddddi
        .type           _Z17mandelbrot_kernelPdiiiddddi,@function
        .size           _Z17mandelbrot_kernelPdiiiddddi,(.L_x_18 - _Z17mandelbrot_kernelPdiiiddddi)
        .other          _Z17mandelbrot_kernelPdiiiddddi,@"STO_CUDA_ENTRY STV_DEFAULT"
_Z17mandelbrot_kernelPdiiiddddi:
.text._Z17mandelbrot_kernelPdiiiddddi:
[----:B------:R-:W-:Y:S01]  /*0000*/  LDC R1, c[0x0][0x37c] ;  /* 0x0000df00ff017b82 */ /* 0x000fe20000000800 */
[----:B------:R-:W0:Y:S07]  /*0010*/  S2R R2, SR_TID.Y ;  /* 0x0000000000027919 */ /* 0x000e2e0000002200 */
[----:B------:R-:W1:Y:S01]  /*0020*/  LDC R0, c[0x0][0x360] ;  /* 0x0000d800ff007b82 */ /* 0x000e620000000800 */
[----:B------:R-:W2:Y:S01]  /*0030*/  LDCU.64 UR6, c[0x0][0x388] ;  /* 0x00007100ff0677ac */ /* 0x000ea20008000a00 */
[----:B------:R-:W1:Y:S06]  /*0040*/  S2R R3, SR_TID.X ;  /* 0x0000000000037919 */ /* 0x000e6c0000002100 */
[----:B------:R-:W0:Y:S08]  /*0050*/  S2UR UR5, SR_CTAID.Y ;  /* 0x00000000000579c3 */ /* 0x000e300000002600 */
[----:B------:R-:W0:Y:S08]  /*0060*/  LDC R23, c[0x0][0x364] ;  /* 0x0000d900ff177b82 */ /* 0x000e300000000800 */
[----:B------:R-:W1:Y:S01]  /*0070*/  S2UR UR4, SR_CTAID.X ;  /* 0x00000000000479c3 */ /* 0x000e620000002500 */
[----:B0-----:R-:W-:-:S05]  /*0080*/  IMAD R23, R23, UR5, R2 ;  /* 0x0000000517177c24 */ /* 0x001fca000f8e0202 */
[----:B--2---:R-:W-:Y:S01]  /*0090*/  ISETP.GE.AND P0, PT, R23, UR7, PT ;  /* 0x0000000717007c0c */ /* 0x004fe2000bf06270 */
[----:B-1----:R-:W-:-:S05]  /*00a0*/  IMAD R0, R0, UR4, R3 ;  /* 0x0000000400007c24 */ /* 0x002fca000f8e0203 */
[----:B------:R-:W-:-:S13]  /*00b0*/  ISETP.GE.OR P0, PT, R0, UR6, P0 ;  /* 0x0000000600007c0c */ /* 0x000fda0008706670 */
[----:B------:R-:W-:Y:S05]  /*00c0*/  @P0 EXIT ;  /* 0x000000000000094d */ /* 0x000fea0003800000 */
[----:B------:R-:W0:Y:S01]  /*00d0*/  I2F.F64.U32 R4, UR7 ;  /* 0x0000000700047d12 */ /* 0x000e220008201800 */
[----:B------:R-:W-:Y:S01]  /*00e0*/  IMAD.MOV.U32 R2, RZ, RZ, 0x1 ;  /* 0x00000001ff027424 */ /* 0x000fe200078e00ff */
[----:B------:R-:W1:Y:S01]  /*00f0*/  LDC.64 R14, c[0x0][0x3a8] ;  /* 0x0000ea00ff0e7b82 */ /* 0x000e620000000a00 */
[----:B------:R-:W1:Y:S01]  /*0100*/  LDCU.64 UR4, c[0x0][0x3b0] ;  /* 0x00007600ff0477ac */ /* 0x000e620008000a00 */
[----:B------:R-:W-:-:S04]  /*0110*/  CS2R R12, SRZ ;  /* 0x00000000000c7805 */ /* 0x000fc8000001ff00 */
[----:B0-----:R-:W0:Y:S01]  /*0120*/  MUFU.RCP64H R3, R5 ;  /* 0x0000000500037308 */ /* 0x001e220000001800 */
[----:B-1----:R-:W-:Y:S02]  /*0130*/  DADD R14, -R14, UR4 ;  /* 0x000000040e0e7e29 */ /* 0x002fe40008000100 */
[----:B0-----:R-:W-:-:S08]  /*0140*/  DFMA R6, -R4, R2, 1 ;  /* 0x3ff000000406742b */ /* 0x001fd00000000102 */
[----:B------:R-:W-:Y:S01]  /*0150*/  FSETP.GEU.AND P1, PT, |R15|, 6.5827683646048100446e-37, PT ;  /* 0x036000000f00780b */ /* 0x000fe20003f2e200 */
[----:B------:R-:W-:-:S08]  /*0160*/  DFMA R6, R6, R6, R6 ;  /* 0x000000060606722b */ /* 0x000fd00000000006 */
[----:B------:R-:W-:-:S08]  /*0170*/  DFMA R6, R2, R6, R2 ;  /* 0x000000060206722b */ /* 0x000fd00000000002 */
[----:B------:R-:W-:-:S08]  /*0180*/  DFMA R2, -R4, R6, 1 ;  /* 0x3ff000000402742b */ /* 0x000fd00000000106 */
[----:B------:R-:W-:-:S08]  /*0190*/  DFMA R2, R6, R2, R6 ;  /* 0x000000020602722b */ /* 0x000fd00000000006 */
[----:B------:R-:W-:-:S08]  /*01a0*/  DMUL R6, R14, R2 ;  /* 0x000000020e067228 */ /* 0x000fd00000000000 */
[----:B------:R-:W-:-:S08]  /*01b0*/  DFMA R8, -R4, R6, R14 ;  /* 0x000000060408722b */ /* 0x000fd0000000010e */
[----:B------:R-:W-:-:S10]  /*01c0*/  DFMA R2, R2, R8, R6 ;  /* 0x000000080202722b */ /* 0x000fd40000000006 */
[----:B------:R-:W-:-:S05]  /*01d0*/  FFMA R6, RZ, R5, R3 ;  /* 0x00000005ff067223 */ /* 0x000fca0000000003 */
[----:B------:R-:W-:-:S13]  /*01e0*/  FSETP.GT.AND P0, PT, |R6|, 1.469367938527859385e-39, PT ;  /* 0x001000000600780b */ /* 0x000fda0003f04200 */
[----:B------:R-:W-:Y:S05]  /*01f0*/  @P0 BRA P1, `(.L_x_0) ;  /* 0x0000000000140947 */ /* 0x000fea0000800000 */
[----:B------:R-:W-:Y:S01]  /*0200*/  IMAD.MOV.U32 R7, RZ, RZ, R5 ;  /* 0x000000ffff077224 */ /* 0x000fe200078e0005 */
[----:B------:R-:W-:-:S07]  /*0210*/  MOV R22, 0x230 ;  /* 0x0000023000167802 */ /* 0x000fce0000000f00 */
[----:B------:R-:W-:Y:S05]  /*0220*/  CALL.REL.NOINC `($__internal_1_$__cuda_sm20_div_rn_f64_full) ;  /* 0x00000008003c7944 */ /* 0x000fea0003c00000 */
[----:B------:R-:W-:Y:S02]  /*0230*/  IMAD.MOV.U32 R2, RZ, RZ, R16 ;  /* 0x000000ffff027224 */ /* 0x000fe400078e0010 */
[----:B------:R-:W-:-:S07]  /*0240*/  IMAD.MOV.U32 R3, RZ, RZ, R17 ;  /* 0x000000ffff037224 */ /* 0x000fce00078e0011 */
.L_x_0:
[----:B------:R-:W0:Y:S02]  /*0250*/  LDCU UR4, c[0x0][0x3b8] ;  /* 0x00007700ff0477ac */ /* 0x000e240008000800 */
[----:B0-----:R-:W-:-:S09]  /*0260*/  UIMAD UR4, UR4, UR4, URZ ;  /* 0x00000004040472a4 */ /* 0x001fd2000f8e02ff */
[----:B------:R-:W0:Y:S08]  /*0270*/  I2F.F64.U32 R4, UR4 ;  /* 0x0000000400047d12 */ /* 0x000e300008201800 */
[----:B0-----:R-:W0:Y:S01]  /*0280*/  MUFU.RCP64H R7, R5 ;  /* 0x0000000500077308 */ /* 0x001e220000001800 */
[----:B------:R-:W-:-:S05]  /*0290*/  VIADD R6, R5, 0x300402 ;  /* 0x0030040205067836 */ /* 0x000fca0000000000 */
[----:B------:R-:W-:Y:S01]  /*02a0*/  FSETP.GEU.AND P0, PT, |R6|, 5.8789094863358348022e-39, PT ;  /* 0x004004020600780b */ /* 0x000fe20003f0e200 */
[----:B0-----:R-:W-:-:S08]  /*02b0*/  DFMA R8, -R4, R6, 1 ;  /* 0x3ff000000408742b */ /* 0x001fd00000000106 */
[----:B------:R-:W-:-:S08]  /*02c0*/  DFMA R8, R8, R8, R8 ;  /* 0x000000080808722b */ /* 0x000fd00000000008 */
[----:B------:R-:W-:-:S08]  /*02d0*/  DFMA R8, R6, R8, R6 ;  /* 0x000000080608722b */ /* 0x000fd00000000006 */
[----:B------:R-:W-:-:S08]  /*02e0*/  DFMA R10, -R4, R8, 1 ;  /* 0x3ff00000040a742b */ /* 0x000fd00000000108 */
[----:B------:R-:W-:Y:S01]  /*02f0*/  DFMA R10, R8, R10, R8 ;  /* 0x0000000a080a722b */ /* 0x000fe20000000008 */
[----:B------:R-:W-:Y:S10]  /*0300*/  @P0 BRA `(.L_x_1) ;  /* 0x0000000000100947 */ /* 0x000ff40003800000 */
[----:B------:R-:W-:-:S05]  /*0310*/  LOP3.LUT R6, R5, 0x7fffffff, RZ, 0xc0, !PT ;  /* 0x7fffffff05067812 */ /* 0x000fca00078ec0ff */
[----:B------:R-:W-:Y:S01]  /*0320*/  VIADD R10, R6, 0xfff00000 ;  /* 0xfff00000060a7836 */ /* 0x000fe20000000000 */
[----:B------:R-:W-:-:S07]  /*0330*/  MOV R6, 0x350 ;  /* 0x0000035000067802 */ /* 0x000fce0000000f00 */
[----:B------:R-:W-:Y:S05]  /*0340*/  CALL.REL.NOINC `($__internal_0_$__cuda_sm20_dblrcp_rn_slowpath_v3) ;  /* 0x0000000400587944 */ /* 0x000fea0003c00000 */
.L_x_1:
[----:B------:R-:W0:Y:S01]  /*0350*/  LDCU UR4, c[0x0][0x3b8] ;  /* 0x00007700ff0477ac */ /* 0x000e220008000800 */
[----:B------:R-:W1:Y:S01]  /*0360*/  LDCU.64 UR6, c[0x0][0x358] ;  /* 0x00006b00ff0677ac */ /* 0x000e620008000a00 */
[----:B0-----:R-:W-:-:S09]  /*0370*/  UISETP.GE.AND UP0, UPT, UR4, 0x1, UPT ;  /* 0x000000010400788c */ /* 0x001fd2000bf06270 */
[----:B-1----:R-:W-:Y:S05]  /*0380*/  BRA.U !UP0, `(.L_x_2) ;  /* 0x00000005082c7547 */ /* 0x002fea000b800000 */
[----:B------:R-:W0:Y:S01]  /*0390*/  LDCU UR4, c[0x0][0x390] ;  /* 0x00007200ff0477ac */ /* 0x000e220008000800 */
[----:B------:R-:W1:Y:S01]  /*03a0*/  LDC.64 R6, c[0x0][0x398] ;  /* 0x0000e600ff067b82 */ /* 0x000e620000000a00 */
[----:B------:R-:W1:Y:S01]  /*03b0*/  LDCU.64 UR8, c[0x0][0x3a0] ;  /* 0x00007400ff0877ac */ /* 0x000e620008000a00 */
[----:B0-----:R-:W-:Y:S01]  /*03c0*/  UISETP.GE.AND UP0, UPT, UR4, 0x1, UPT ;  /* 0x000000010400788c */ /* 0x001fe2000bf06270 */
[----:B-1----:R-:W-:-:S08]  /*03d0*/  DADD R6, -R6, UR8 ;  /* 0x0000000806067e29 */ /* 0x002fd00008000100 */
[----:B------:R-:W-:Y:S05]  /*03e0*/  BRA.U !UP0, `(.L_x_2) ;  /* 0x0000000508147547 */ /* 0x000fea000b800000 */
[----:B------:R-:W0:Y:S01]  /*03f0*/  LDCU UR4, c[0x0][0x388] ;  /* 0x00007100ff0477ac */ /* 0x000e220008000800 */
[----:B------:R-:W-:Y:S01]  /*0400*/  IMAD.MOV.U32 R4, RZ, RZ, 0x1 ;  /* 0x00000001ff047424 */ /* 0x000fe200078e00ff */
[----:B------:R-:W-:Y:S01]  /*0410*/  FSETP.GEU.AND P1, PT, |R7|, 6.5827683646048100446e-37, PT ;  /* 0x036000000700780b */ /* 0x000fe20003f2e200 */
[----:B0-----:R-:W0:Y:S08]  /*0420*/  I2F.F64 R8, UR4 ;  /* 0x0000000400087d12 */ /* 0x001e300008201c00 */
[----:B0-----:R-:W0:Y:S02]  /*0430*/  MUFU.RCP64H R5, R9 ;  /* 0x0000000900057308 */ /* 0x001e240000001800 */
[----:B0-----:R-:W-:-:S08]  /*0440*/  DFMA R12, -R8, R4, 1 ;  /* 0x3ff00000080c742b */ /* 0x001fd00000000104 */
        /* <DEDUP_REMOVED lines=11> */
[----:B------:R-:W-:Y:S01]  /*0500*/  MOV R22, 0x550 ;  /* 0x0000055000167802 */ /* 0x000fe20000000f00 */
[----:B------:R-:W-:Y:S02]  /*0510*/  IMAD.MOV.U32 R14, RZ, RZ, R6 ;  /* 0x000000ffff0e7224 */ /* 0x000fe400078e0006 */
[----:B------:R-:W-:Y:S02]  /*0520*/  IMAD.MOV.U32 R4, RZ, RZ, R8 ;  /* 0x000000ffff047224 */ /* 0x000fe400078e0008 */
[----:B------:R-:W-:-:S07]  /*0530*/  IMAD.MOV.U32 R7, RZ, RZ, R9 ;  /* 0x000000ffff077224 */ /* 0x000fce00078e0009 */
[----:B------:R-:W-:Y:S05]  /*0540*/  CALL.REL.NOINC `($__internal_1_$__cuda_sm20_div_rn_f64_full) ;  /* 0x0000000400747944 */ /* 0x000fea0003c00000 */
[----:B------:R-:W-:Y:S02]  /*0550*/  IMAD.MOV.U32 R4, RZ, RZ, R16 ;  /* 0x000000ffff047224 */ /* 0x000fe400078e0010 */
[----:B------:R-:W-:-:S07]  /*0560*/  IMAD.MOV.U32 R5, RZ, RZ, R17 ;  /* 0x000000ffff057224 */ /* 0x000fce00078e0011 */
.L_x_3:
[----:B------:R0:W1:Y:S01]  /*0570*/  I2F.F64.U32 R8, R23 ;  /* 0x0000001700087312 */ /* 0x0000620000201800 */
[----:B------:R-:W-:Y:S01]  /*0580*/  CS2R R12, SRZ ;  /* 0x00000000000c7805 */ /* 0x000fe2000001ff00 */
[----:B------:R-:W-:-:S06]  /*0590*/  UMOV UR4, URZ ;  /* 0x000000ff00047c82 */ /* 0x000fcc0008000000 */
.L_x_7:
[----:B------:R-:W2:Y:S01]  /*05a0*/  I2F.F64.U32 R6, UR4 ;  /* 0x0000000400067d12 */ /* 0x000ea20008201800 */
[----:B------:R-:W3:Y:S01]  /*05b0*/  LDCU.64 UR8, c[0x0][0x3a8] ;  /* 0x00007500ff0877ac */ /* 0x000ee20008000a00 */
[----:B------:R-:W4:Y:S01]  /*05c0*/  LDCU UR5, c[0x0][0x3b8] ;  /* 0x00007700ff0577ac */ /* 0x000f220008000800 */
[----:B------:R-:W-:Y:S01]  /*05d0*/  UIADD3 UR4, UPT, UPT, UR4, 0x1, URZ ;  /* 0x0000000104047890 */ /* 0x000fe2000fffe0ff */
[----:B--2---:R-:W-:-:S08]  /*05e0*/  DADD R6, R6, 0.5 ;  /* 0x3fe0000006067429 */ /* 0x004fd00000000000 */
[----:B-1----:R-:W-:Y:S01]  /*05f0*/  DFMA R6, R6, R10, R8 ;  /* 0x0000000a0606722b */ /* 0x002fe20000000008 */
[----:B----4-:R-:W-:-:S03]  /*0600*/  UISETP.NE.AND UP0, UPT, UR4, UR5, UPT ;  /* 0x000000050400728c */ /* 0x010fc6000bf05270 */
[----:B------:R-:W-:-:S04]  /*0610*/  UMOV UR5, URZ ;  /* 0x000000ff00057c82 */ /* 0x000fc80008000000 */
[----:B---3--:R-:W-:-:S11]  /*0620*/  DFMA R6, R6, R2, UR8 ;  /* 0x0000000806067e2b */ /* 0x008fd60008000002 */
.L_x_6:
[----:B------:R-:W1:Y:S01]  /*0630*/  I2F.F64.U32 R14, UR5 ;  /* 0x00000005000e7d12 */ /* 0x000e620008201800 */
[----:B------:R-:W2:Y:S01]  /*0640*/  LDCU.64 UR8, c[0x0][0x398] ;  /* 0x00007300ff0877ac */ /* 0x000ea20008000a00 */
[----:B------:R-:W-:Y:S01]  /*0650*/  BSSY.RECONVERGENT B0, `(.L_x_4) ;  /* 0x000001a000007945 */ /* 0x000fe20003800200 */
[----:B------:R-:W-:Y:S01]  /*0660*/  IMAD.MOV.U32 R22, RZ, RZ, 0x1 ;  /* 0x00000001ff167424 */ /* 0x000fe200078e00ff */
[----:B------:R-:W-:Y:S01]  /*0670*/  CS2R R18, SRZ ;  /* 0x0000000000127805 */ /* 0x000fe2000001ff00 */
[----:B------:R-:W3:Y:S01]  /*0680*/  LDCU UR10, c[0x0][0x3b8] ;  /* 0x00007700ff0a77ac */ /* 0x000ee20008000800 */
[----:B------:R-:W-:Y:S02]  /*0690*/  CS2R R20, SRZ ;  /* 0x0000000000147805 */ /* 0x000fe4000001ff00 */
[----:B------:R-:W-:Y:S01]  /*06a0*/  CS2R R24, SRZ ;  /* 0x0000000000187805 */ /* 0x000fe2000001ff00 */
[----:B------:R-:W4:Y:S01]  /*06b0*/  I2F.F64 R16, R0 ;  /* 0x0000000000107312 */ /* 0x000f220000201c00 */
[----:B------:R-:W-:Y:S01]  /*06c0*/  UIADD3 UR5, UPT, UPT, UR5, 0x1, URZ ;  /* 0x0000000105057890 */ /* 0x000fe2000fffe0ff */
[----:B------:R-:W5:Y:S01]  /*06d0*/  LDCU UR11, c[0x0][0x390] ;  /* 0x00007200ff0b77ac */ /* 0x000f620008000800 */
[----:B-1----:R-:W-:-:S08]  /*06e0*/  DADD R14, R14, 0.5 ;  /* 0x3fe000000e0e7429 */ /* 0x002fd00000000000 */
[----:B----4-:R-:W-:Y:S01]  /*06f0*/  DFMA R14, R14, R10, R16 ;  /* 0x0000000a0e0e722b */ /* 0x010fe20000000010 */
[----:B---3--:R-:W-:Y:S01]  /*0700*/  UISETP.NE.AND UP1, UPT, UR5, UR10, UPT ;  /* 0x0000000a0500728c */ /* 0x008fe2000bf25270 */
[----:B------:R-:W-:-:S06]  /*0710*/  CS2R R16, SRZ ;  /* 0x0000000000107805 */ /* 0x000fcc000001ff00 */
[----:B--2--5:R-:W-:-:S11]  /*0720*/  DFMA R14, R14, R4, UR8 ;  /* 0x000000080e0e7e2b */ /* 0x024fd60008000004 */
.L_x_5:
[----:B------:R-:W-:Y:S01]  /*0730*/  DADD R18, R18, -R16 ;  /* 0x0000000012127229 */ /* 0x000fe20000000810 */
[----:B------:R-:W-:Y:S01]  /*0740*/  ISETP.GE.AND P0, PT, R22, UR11, PT ;  /* 0x0000000b16007c0c */ /* 0x000fe2000bf06270 */
[----:B------:R-:W-:-:S06]  /*0750*/  DADD R16, R24, R24 ;  /* 0x0000000018107229 */ /* 0x000fcc0000000018 */
[----:B------:R-:W-:Y:S02]  /*0760*/  DADD R24, R14, R18 ;  /* 0x000000000e187229 */ /* 0x000fe40000000012 */
[----:B------:R-:W-:-:S06]  /*0770*/  DFMA R20, R16, R20, R6 ;  /* 0x000000141014722b */ /* 0x000fcc0000000006 */
[----:B------:R-:W-:Y:S02]  /*0780*/  DMUL R18, R24, R24 ;  /* 0x0000001818127228 */ /* 0x000fe40000000000 */
[----:B------:R-:W-:-:S08]  /*0790*/  DMUL R16, R20, R20 ;  /* 0x0000001414107228 */ /* 0x000fd00000000000 */
[----:B------:R-:W-:-:S08]  /*07a0*/  DADD R26, R18, R16 ;  /* 0x00000000121a7229 */ /* 0x000fd00000000010 */
[----:B------:R-:W-:Y:S01]  /*07b0*/  DSETP.LE.AND P1, PT, R26, 4, PT ;  /* 0x401000001a00742a */ /* 0x000fe20003f23000 */
[----:B------:R-:W-:Y:S02]  /*07c0*/  IMAD.MOV.U32 R26, RZ, RZ, R22 ;  /* 0x000000ffff1a7224 */ /* 0x000fe400078e0016 */
[----:B------:R-:W-:-:S11]  /*07d0*/  VIADD R22, R22, 0x1 ;  /* 0x0000000116167836 */ /* 0x000fd60000000000 */
[----:B------:R-:W-:Y:S05]  /*07e0*/  @!P0 BRA P1, `(.L_x_5) ;  /* 0xfffffffc00d08947 */ /* 0x000fea000083ffff */
[----:B------:R-:W-:Y:S05]  /*07f0*/  BSYNC.RECONVERGENT B0 ;  /* 0x0000000000007941 */ /* 0x000fea0003800200 */
.L_x_4:
[----:B------:R-:W1:Y:S02]  /*0800*/  I2F.F64.U32 R14, R26 ;  /* 0x0000001a000e7312 */ /* 0x000e640000201800 */
[----:B-1----:R-:W-:Y:S01]  /*0810*/  DADD R12, R14, R12 ;  /* 0x000000000e0c7229 */ /* 0x002fe2000000000c */
[----:B------:R-:W-:Y:S10]  /*0820*/  BRA.U UP1, `(.L_x_6) ;  /* 0xfffffffd01807547 */ /* 0x000ff4000b83ffff */
[----:B------:R-:W-:Y:S05]  /*0830*/  BRA.U UP0, `(.L_x_7) ;  /* 0xfffffffd00587547 */ /* 0x000fea000b83ffff */
.L_x_2:
[----:B------:R-:W1:Y:S01]  /*0840*/  LDC.64 R2, c[0x0][0x380] ;  /* 0x0000e000ff027b82 */ /* 0x000e620000000a00 */
[----:B------:R-:W0:Y:S01]  /*0850*/  LDCU UR5, c[0x0][0x388] ;  /* 0x00007100ff0577ac */ /* 0x000e220008000800 */
[----:B------:R-:W-:Y:S01]  /*0860*/  DMUL R10, R10, R12 ;  /* 0x0000000c0a0a7228 */ /* 0x000fe20000000000 */
[----:B0-----:R-:W-:-:S04]  /*0870*/  IMAD R23, R23, UR5, R0 ;  /* 0x0000000517177c24 */ /* 0x001fc8000f8e0200 */
[----:B-1----:R-:W-:-:S05]  /*0880*/  IMAD.WIDE R2, R23, 0x8, R2 ;  /* 0x0000000817027825 */ /* 0x002fca00078e0202 */
[----:B------:R-:W-:Y:S01]  /*0890*/  STG.E.64 desc[UR6][R2.64], R10 ;  /* 0x0000000a02007986 */ /* 0x000fe2000c101b06 */
[----:B------:R-:W-:Y:S05]  /*08a0*/  EXIT ;  /* 0x000000000000794d */ /* 0x000fea0003800000 */
        .weak           $__internal_0_$__cuda_sm20_dblrcp_rn_slowpath_v3
        .type           $__internal_0_$__cuda_sm20_dblrcp_rn_slowpath_v3,@function
        .size           $__internal_0_$__cuda_sm20_dblrcp_rn_slowpath_v3,($__internal_1_$__cuda_sm20_div_rn_f64_full - $__internal_0_$__cuda_sm20_dblrcp_rn_slowpath_v3)
$__internal_0_$__cuda_sm20_dblrcp_rn_slowpath_v3:
[----:B------:R-:W-:-:S14]  /*08b0*/  DSETP.GTU.AND P0, PT, |R4|, +INF , PT ;  /* 0x7ff000000400742a */ /* 0x000fdc0003f0c200 */
[----:B------:R-:W-:Y:S05]  /*08c0*/  @P0 BRA `(.L_x_8) ;  /* 0x00000000007c0947 */ /* 0x000fea0003800000 */
[----:B------:R-:W-:-:S05]  /*08d0*/  LOP3.LUT R7, R5, 0x7fffffff, RZ, 0xc0, !PT ;  /* 0x7fffffff05077812 */ /* 0x000fca00078ec0ff */
[----:B------:R-:W-:-:S05]  /*08e0*/  VIADD R8, R7, 0xffffffff ;  /* 0xffffffff07087836 */ /* 0x000fca0000000000 */
[----:B------:R-:W-:-:S13]  /*08f0*/  ISETP.GE.U32.AND P0, PT, R8, 0x7fefffff, PT ;  /* 0x7fefffff0800780c */ /* 0x000fda0003f06070 */
[----:B------:R-:W-:Y:S01]  /*0900*/  @P0 LOP3.LUT R9, R5, 0x7ff00000, RZ, 0x3c, !PT ;  /* 0x7ff0000005090812 */ /* 0x000fe200078e3cff */
[----:B------:R-:W-:Y:S01]  /*0910*/  @P0 IMAD.MOV.U32 R8, RZ, RZ, RZ ;  /* 0x000000ffff080224 */ /* 0x000fe200078e00ff */
[----:B------:R-:W-:Y:S06]  /*0920*/  @P0 BRA `(.L_x_9) ;  /* 0x00000000006c0947 */ /* 0x000fec0003800000 */
[----:B------:R-:W-:-:S13]  /*0930*/  ISETP.GE.U32.AND P0, PT, R7, 0x1000001, PT ;  /* 0x010000010700780c */ /* 0x000fda0003f06070 */
[----:B------:R-:W-:Y:S05]  /*0940*/  @!P0 BRA `(.L_x_10) ;  /* 0x0000000000348947 */ /* 0x000fea0003800000 */
[----:B------:R-:W-:Y:S02]  /*0950*/  VIADD R9, R5, 0xc0200000 ;  /* 0xc020000005097836 */ /* 0x000fe40000000000 */
[----:B------:R-:W-:Y:S02]  /*0960*/  IMAD.MOV.U32 R8, RZ, RZ, R4 ;  /* 0x000000ffff087224 */ /* 0x000fe400078e0004 */
[----:B------:R-:W0:Y:S04]  /*0970*/  MUFU.RCP64H R11, R9 ;  /* 0x00000009000b7308 */ /* 0x000e280000001800 */
[----:B0-----:R-:W-:-:S08]  /*0980*/  DFMA R14, -R8, R10, 1 ;  /* 0x3ff00000080e742b */ /* 0x001fd0000000010a */
[----:B------:R-:W-:-:S08]  /*0990*/  DFMA R14, R14, R14, R14 ;  /* 0x0000000e0e0e722b */ /* 0x000fd0000000000e */
[----:B------:R-:W-:-:S08]  /*09a0*/  DFMA R14, R10, R14, R10 ;  /* 0x0000000e0a0e722b */ /* 0x000fd0000000000a */
[----:B------:R-:W-:-:S08]  /*09b0*/  DFMA R10, -R8, R14, 1 ;  /* 0x3ff00000080a742b */ /* 0x000fd0000000010e */
[----:B------:R-:W-:-:S08]  /*09c0*/  DFMA R10, R14, R10, R14 ;  /* 0x0000000a0e0a722b */ /* 0x000fd0000000000e */
[----:B------:R-:W-:-:S08]  /*09d0*/  DMUL R10, R10, 2.2250738585072013831e-308 ;  /* 0x001000000a0a7828 */ /* 0x000fd00000000000 */
[----:B------:R-:W-:-:S08]  /*09e0*/  DFMA R4, -R4, R10, 1 ;  /* 0x3ff000000404742b */ /* 0x000fd0000000010a */
[----:B------:R-:W-:-:S08]  /*09f0*/  DFMA R4, R4, R4, R4 ;  /* 0x000000040404722b */ /* 0x000fd00000000004 */
[----:B------:R-:W-:Y:S01]  /*0a00*/  DFMA R8, R10, R4, R10 ;  /* 0x000000040a08722b */ /* 0x000fe2000000000a */
[----:B------:R-:W-:Y:S10]  /*0a10*/  BRA `(.L_x_9) ;  /* 0x0000000000307947 */ /* 0x000ff40003800000 */
.L_x_10:
[----:B------:R-:W-:Y:S01]  /*0a20*/  DMUL R4, R4, 8.11296384146066816958e+31 ;  /* 0x4690000004047828 */ /* 0x000fe20000000000 */
[----:B------:R-:W-:-:S05]  /*0a30*/  IMAD.MOV.U32 R8, RZ, RZ, R10 ;  /* 0x000000ffff087224 */ /* 0x000fca00078e000a */
[----:B------:R-:W0:Y:S02]  /*0a40*/  MUFU.RCP64H R9, R5 ;  /* 0x0000000500097308 */ /* 0x000e240000001800 */
[----:B0-----:R-:W-:-:S08]  /*0a50*/  DFMA R10, -R4, R8, 1 ;  /* 0x3ff00000040a742b */ /* 0x001fd00000000108 */
[----:B------:R-:W-:-:S08]  /*0a60*/  DFMA R10, R10, R10, R10 ;  /* 0x0000000a0a0a722b */ /* 0x000fd0000000000a */
[----:B------:R-:W-:-:S08]  /*0a70*/  DFMA R10, R8, R10, R8 ;  /* 0x0000000a080a722b */ /* 0x000fd00000000008 */
[----:B------:R-:W-:-:S08]  /*0a80*/  DFMA R8, -R4, R10, 1 ;  /* 0x3ff000000408742b */ /* 0x000fd0000000010a */
[----:B------:R-:W-:-:S08]  /*0a90*/  DFMA R8, R10, R8, R10 ;  /* 0x000000080a08722b */ /* 0x000fd0000000000a */
[----:B------:R-:W-:Y:S01]  /*0aa0*/  DMUL R8, R8, 8.11296384146066816958e+31 ;  /* 0x4690000008087828 */ /* 0x000fe20000000000 */
[----:B------:R-:W-:Y:S10]  /*0ab0*/  BRA `(.L_x_9) ;  /* 0x0000000000087947 */ /* 0x000ff40003800000 */
.L_x_8:
[----:B------:R-:W-:Y:S01]  /*0ac0*/  LOP3.LUT R9, R5, 0x80000, RZ, 0xfc, !PT ;  /* 0x0008000005097812 */ /* 0x000fe200078efcff */
[----:B------:R-:W-:-:S07]  /*0ad0*/  IMAD.MOV.U32 R8, RZ, RZ, R4 ;  /* 0x000000ffff087224 */ /* 0x000fce00078e0004 */
.L_x_9:
[----:B------:R-:W-:Y:S02]  /*0ae0*/  IMAD.MOV.U32 R7, RZ, RZ, 0x0 ;  /* 0x00000000ff077424 */ /* 0x000fe400078e00ff */
[----:B------:R-:W-:Y:S02]  /*0af0*/  IMAD.MOV.U32 R10, RZ, RZ, R8 ;  /* 0x000000ffff0a7224 */ /* 0x000fe400078e0008 */
[----:B------:R-:W-:Y:S01]  /*0b00*/  IMAD.MOV.U32 R11, RZ, RZ, R9 ;  /* 0x000000ffff0b7224 */ /* 0x000fe200078e0009 */
[----:B------:R-:W-:Y:S06]  /*0b10*/  RET.REL.NODEC R6 `(_Z17mandelbrot_kernelPdiiiddddi) ;  /* 0xfffffff406387950 */ /* 0x000fec0003c3ffff */
        .weak           $__internal_1_$__cuda_sm20_div_rn_f64_full
        .type           $__internal_1_$__cuda_sm20_div_rn_f64_full,@function
        .size           $__internal_1_$__cuda_sm20_div_rn_f64_full,(.L_x_18 - $__internal_1_$__cuda_sm20_div_rn_f64_full)
$__internal_1_$__cuda_sm20_div_rn_f64_full:
[C---:B------:R-:W-:Y:S01]  /*0b20*/  FSETP.GEU.AND P0, PT, |R7|.reuse, 1.469367938527859385e-39, PT ;  /* 0x001000000700780b */ /* 0x040fe20003f0e200 */
[--C-:B------:R-:W-:Y:S01]  /*0b30*/  IMAD.MOV.U32 R6, RZ, RZ, R4.reuse ;  /* 0x000000ffff067224 */ /* 0x100fe200078e0004 */
[C---:B------:R-:W-:Y:S01]  /*0b40*/  LOP3.LUT R8, R7.reuse, 0x800fffff, RZ, 0xc0, !PT ;  /* 0x800fffff07087812 */ /* 0x040fe200078ec0ff */
[----:B------:R-:W-:Y:S01]  /*0b50*/  IMAD.MOV.U32 R16, RZ, RZ, 0x1 ;  /* 0x00000001ff107424 */ /* 0x000fe200078e00ff */
[----:B------:R-:W-:Y:S01]  /*0b60*/  LOP3.LUT R21, R7, 0x7ff00000, RZ, 0xc0, !PT ;  /* 0x7ff0000007157812 */ /* 0x000fe200078ec0ff */
[----:B------:R-:W-:Y:S01]  /*0b70*/  IMAD.MOV.U32 R25, RZ, RZ, 0x1ca00000 ;  /* 0x1ca00000ff197424 */ /* 0x000fe200078e00ff */
[----:B------:R-:W-:Y:S01]  /*0b80*/  LOP3.LUT R9, R8, 0x3ff00000, RZ, 0xfc, !PT ;  /* 0x3ff0000008097812 */ /* 0x000fe200078efcff */
[----:B------:R-:W-:-:S06]  /*0b90*/  IMAD.MOV.U32 R8, RZ, RZ, R4 ;  /* 0x000000ffff087224 */ /* 0x000fcc00078e0004 */
[----:B------:R-:W-:-:S06]  /*0ba0*/  @!P0 DMUL R8, R6, 8.98846567431157953865e+307 ;  /* 0x7fe0000006088828 */ /* 0x000fcc0000000000 */
[----:B------:R-:W0:Y:S02]  /*0bb0*/  MUFU.RCP64H R17, R9 ;  /* 0x0000000900117308 */ /* 0x000e240000001800 */
[----:B0-----:R-:W-:-:S08]  /*0bc0*/  DFMA R4, R16, -R8, 1 ;  /* 0x3ff000001004742b */ /* 0x001fd00000000808 */
[----:B------:R-:W-:-:S08]  /*0bd0*/  DFMA R4, R4, R4, R4 ;  /* 0x000000040404722b */ /* 0x000fd00000000004 */
[----:B------:R-:W-:Y:S01]  /*0be0*/  DFMA R16, R16, R4, R16 ;  /* 0x000000041010722b */ /* 0x000fe20000000010 */
[----:B------:R-:W-:Y:S02]  /*0bf0*/  IMAD.MOV.U32 R5, RZ, RZ, R15 ;  /* 0x000000ffff057224 */ /* 0x000fe400078e000f */
[----:B------:R-:W-:-:S03]  /*0c00*/  IMAD.MOV.U32 R4, RZ, RZ, R14 ;  /* 0x000000ffff047224 */ /* 0x000fc600078e000e */
[----:B------:R-:W-:Y:S02]  /*0c10*/  LOP3.LUT R24, R5, 0x7ff00000, RZ, 0xc0, !PT ;  /* 0x7ff0000005187812 */ /* 0x000fe400078ec0ff */
[----:B------:R-:W-:Y:S01]  /*0c20*/  DFMA R18, R16, -R8, 1 ;  /* 0x3ff000001012742b */ /* 0x000fe20000000808 */
[----:B------:R-:W-:Y:S01]  /*0c30*/  IMAD.MOV.U32 R14, RZ, RZ, R4 ;  /* 0x000000ffff0e7224 */ /* 0x000fe200078e0004 */
[----:B------:R-:W-:Y:S01]  /*0c40*/  ISETP.GE.U32.AND P1, PT, R24, R21, PT ;  /* 0x000000151800720c */ /* 0x000fe20003f26070 */
[----:B------:R-:W-:-:S03]  /*0c50*/  IMAD.MOV.U32 R26, RZ, RZ, R24 ;  /* 0x000000ffff1a7224 */ /* 0x000fc600078e0018 */
[----:B------:R-:W-:Y:S02]  /*0c60*/  SEL R15, R25, 0x63400000, !P1 ;  /* 0x63400000190f7807 */ /* 0x000fe40004800000 */
[----:B------:R-:W-:Y:S01]  /*0c70*/  DFMA R16, R16, R18, R16 ;  /* 0x000000121010722b */ /* 0x000fe20000000010 */
[----:B------:R-:W-:Y:S02]  /*0c80*/  FSETP.GEU.AND P1, PT, |R5|, 1.469367938527859385e-39, PT ;  /* 0x001000000500780b */ /* 0x000fe40003f2e200 */
[----:B------:R-:W-:-:S11]  /*0c90*/  LOP3.LUT R15, R15, 0x800fffff, R5, 0xf8, !PT ;  /* 0x800fffff0f0f7812 */ /* 0x000fd600078ef805 */
[----:B------:R-:W-:Y:S05]  /*0ca0*/  @P1 BRA `(.L_x_11) ;  /* 0x0000000000201947 */ /* 0x000fea0003800000 */
[----:B------:R-:W-:Y:S01]  /*0cb0*/  LOP3.LUT R19, R7, 0x7ff00000, RZ, 0xc0, !PT ;  /* 0x7ff0000007137812 */ /* 0x000fe200078ec0ff */
[----:B------:R-:W-:-:S03]  /*0cc0*/  IMAD.MOV.U32 R18, RZ, RZ, RZ ;  /* 0x000000ffff127224 */ /* 0x000fc600078e00ff */
[----:B------:R-:W-:-:S04]  /*0cd0*/  ISETP.GE.U32.AND P1, PT, R24, R19, PT ;  /* 0x000000131800720c */ /* 0x000fc80003f26070 */
[----:B------:R-:W-:-:S04]  /*0ce0*/  SEL R19, R25, 0x63400000, !P1 ;  /* 0x6340000019137807 */ /* 0x000fc80004800000 */
[----:B------:R-:W-:-:S04]  /*0cf0*/  LOP3.LUT R19, R19, 0x80000000, R5, 0xf8, !PT ;  /* 0x8000000013137812 */ /* 0x000fc800078ef805 */
[----:B------:R-:W-:-:S06]  /*0d00*/  LOP3.LUT R19, R19, 0x100000, RZ, 0xfc, !PT ;  /* 0x0010000013137812 */ /* 0x000fcc00078efcff */
[----:B------:R-:W-:-:S10]  /*0d10*/  DFMA R14, R14, 2, -R18 ;  /* 0x400000000e0e782b */ /* 0x000fd40000000812 */
[----:B------:R-:W-:-:S07]  /*0d20*/  LOP3.LUT R26, R15, 0x7ff00000, RZ, 0xc0, !PT ;  /* 0x7ff000000f1a7812 */ /* 0x000fce00078ec0ff */
.L_x_11:
[----:B------:R-:W-:Y:S01]  /*0d30*/  IMAD.MOV.U32 R27, RZ, RZ, R21 ;  /* 0x000000ffff1b7224 */ /* 0x000fe200078e0015 */
[----:B------:R-:W-:Y:S01]  /*0d40*/  @!P0 LOP3.LUT R27, R9, 0x7ff00000, RZ, 0xc0, !PT ;  /* 0x7ff00000091b8812 */ /* 0x000fe200078ec0ff */
[----:B------:R-:W-:Y:S01]  /*0d50*/  VIADD R28, R26, 0xffffffff ;  /* 0xffffffff1a1c7836 */ /* 0x000fe20000000000 */
[----:B------:R-:W-:-:S04]  /*0d60*/  DMUL R18, R16, R14 ;  /* 0x0000000e10127228 */ /* 0x000fc80000000000 */
[----:B------:R-:W-:Y:S01]  /*0d70*/  ISETP.GT.U32.AND P0, PT, R28, 0x7feffffe, PT ;  /* 0x7feffffe1c00780c */ /* 0x000fe20003f04070 */
[----:B------:R-:W-:-:S03]  /*0d80*/  VIADD R28, R27, 0xffffffff ;  /* 0xffffffff1b1c7836 */ /* 0x000fc60000000000 */
[----:B------:R-:W-:Y:S02]  /*0d90*/  DFMA R20, R18, -R8, R14 ;  /* 0x800000081214722b */ /* 0x000fe4000000000e */
[----:B------:R-:W-:-:S06]  /*0da0*/  ISETP.GT.U32.OR P0, PT, R28, 0x7feffffe, P0 ;  /* 0x7feffffe1c00780c */ /* 0x000fcc0000704470 */
[----:B------:R-:W-:-:S07]  /*0db0*/  DFMA R20, R16, R20, R18 ;  /* 0x000000141014722b */ /* 0x000fce0000000012 */
[----:B------:R-:W-:Y:S05]  /*0dc0*/  @P0 BRA `(.L_x_12) ;  /* 0x00000000006c0947 */ /* 0x000fea0003800000 */
[----:B------:R-:W-:Y:S01]  /*0dd0*/  LOP3.LUT R5, R7, 0x7ff00000, RZ, 0xc0, !PT ;  /* 0x7ff0000007057812 */ /* 0x000fe200078ec0ff */
[----:B------:R-:W-:-:S03]  /*0de0*/  IMAD.MOV.U32 R18, RZ, RZ, RZ ;  /* 0x000000ffff127224 */ /* 0x000fc600078e00ff */
[CC--:B------:R-:W-:Y:S02]  /*0df0*/  VIADDMNMX R4, R24.reuse, -R5.reuse, 0xb9600000, !PT ;  /* 0xb960000018047446 */ /* 0x0c0fe40007800905 */
[----:B------:R-:W-:Y:S02]  /*0e00*/  ISETP.GE.U32.AND P0, PT, R24, R5, PT ;  /* 0x000000051800720c */ /* 0x000fe40003f06070 */
[----:B------:R-:W-:Y:S02]  /*0e10*/  VIMNMX R4, PT, PT, R4, 0x46a00000, PT ;  /* 0x46a0000004047848 */ /* 0x000fe40003fe0100 */
[----:B------:R-:W-:-:S05]  /*0e20*/  SEL R25, R25, 0x63400000, !P0 ;  /* 0x6340000019197807 */ /* 0x000fca0004000000 */
[----:B------:R-:W-:-:S04]  /*0e30*/  IMAD.IADD R4, R4, 0x1, -R25 ;  /* 0x0000000104047824 */ /* 0x000fc800078e0a19 */
[----:B------:R-:W-:-:S06]  /*0e40*/  VIADD R19, R4, 0x7fe00000 ;  /* 0x7fe0000004137836 */ /* 0x000fcc0000000000 */
[----:B------:R-:W-:-:S10]  /*0e50*/  DMUL R16, R20, R18 ;  /* 0x0000001214107228 */ /* 0x000fd40000000000 */
[----:B------:R-:W-:-:S13]  /*0e60*/  FSETP.GTU.AND P0, PT, |R17|, 1.469367938527859385e-39, PT ;  /* 0x001000001100780b */ /* 0x000fda0003f0c200 */
[----:B------:R-:W-:Y:S05]  /*0e70*/  @P0 BRA `(.L_x_13) ;  /* 0x0000000000940947 */ /* 0x000fea0003800000 */
[----:B------:R-:W-:Y:S01]  /*0e80*/  DFMA R8, R20, -R8, R14 ;  /* 0x800000081408722b */ /* 0x000fe2000000000e */
[----:B------:R-:W-:-:S09]  /*0e90*/  IMAD.MOV.U32 R18, RZ, RZ, RZ ;  /* 0x000000ffff127224 */ /* 0x000fd200078e00ff */
[C---:B------:R-:W-:Y:S02]  /*0ea0*/  FSETP.NEU.AND P0, PT, R9.reuse, RZ, PT ;  /* 0x000000ff0900720b */ /* 0x040fe40003f0d000 */
[----:B------:R-:W-:-:S04]  /*0eb0*/  LOP3.LUT R5, R9, 0x80000000, R7, 0x48, !PT ;  /* 0x8000000009057812 */ /* 0x000fc800078e4807 */
[----:B------:R-:W-:-:S07]  /*0ec0*/  LOP3.LUT R19, R5, R19, RZ, 0xfc, !PT ;  /* 0x0000001305137212 */ /* 0x000fce00078efcff */
[----:B------:R-:W-:Y:S05]  /*0ed0*/  @!P0 BRA `(.L_x_13) ;  /* 0x00000000007c8947 */ /* 0x000fea0003800000 */
[----:B------:R-:W-:Y:S01]  /*0ee0*/  IMAD.MOV R7, RZ, RZ, -R4 ;  /* 0x000000ffff077224 */ /* 0x000fe200078e0a04 */
[----:B------:R-:W-:Y:S01]  /*0ef0*/  DMUL.RP R18, R20, R18 ;  /* 0x0000001214127228 */ /* 0x000fe20000008000 */
[----:B------:R-:W-:-:S06]  /*0f00*/  IMAD.MOV.U32 R6, RZ, RZ, RZ ;  /* 0x000000ffff067224 */ /* 0x000fcc00078e00ff */
[----:B------:R-:W-:-:S03]  /*0f10*/  DFMA R6, R16, -R6, R20 ;  /* 0x800000061006722b */ /* 0x000fc60000000014 */
[----:B------:R-:W-:-:S03]  /*0f20*/  LOP3.LUT R5, R19, R5, RZ, 0x3c, !PT ;  /* 0x0000000513057212 */ /* 0x000fc600078e3cff */
[----:B------:R-:W-:-:S04]  /*0f30*/  IADD3 R6, PT, PT, -R4, -0x43300000, RZ ;  /* 0xbcd0000004067810 */ /* 0x000fc80007ffe1ff */
[----:B------:R-:W-:-:S04]  /*0f40*/  FSETP.NEU.AND P0, PT, |R7|, R6, PT ;  /* 0x000000060700720b */ /* 0x000fc80003f0d200 */
[----:B------:R-:W-:Y:S02]  /*0f50*/  FSEL R16, R18, R16, !P0 ;  /* 0x0000001012107208 */ /* 0x000fe40004000000 */
[----:B------:R-:W-:Y:S01]  /*0f60*/  FSEL R17, R5, R17, !P0 ;  /* 0x0000001105117208 */ /* 0x000fe20004000000 */
[----:B------:R-:W-:Y:S06]  /*0f70*/  BRA `(.L_x_13) ;  /* 0x0000000000547947 */ /* 0x000fec0003800000 */
.L_x_12:
[----:B------:R-:W-:-:S14]  /*0f80*/  DSETP.NAN.AND P0, PT, R4, R4, PT ;  /* 0x000000040400722a */ /* 0x000fdc0003f08000 */
[----:B------:R-:W-:Y:S05]  /*0f90*/  @P0 BRA `(.L_x_14) ;  /* 0x0000000000440947 */ /* 0x000fea0003800000 */
[----:B------:R-:W-:-:S14]  /*0fa0*/  DSETP.NAN.AND P0, PT, R6, R6, PT ;  /* 0x000000060600722a */ /* 0x000fdc0003f08000 */
[----:B------:R-:W-:Y:S05]  /*0fb0*/  @P0 BRA `(.L_x_15) ;  /* 0x0000000000300947 */ /* 0x000fea0003800000 */
[----:B------:R-:W-:Y:S01]  /*0fc0*/  ISETP.NE.AND P0, PT, R26, R27, PT ;  /* 0x0000001b1a00720c */ /* 0x000fe20003f05270 */
[----:B------:R-:W-:Y:S02]  /*0fd0*/  IMAD.MOV.U32 R16, RZ, RZ, 0x0 ;  /* 0x00000000ff107424 */ /* 0x000fe400078e00ff */
[----:B------:R-:W-:-:S10]  /*0fe0*/  IMAD.MOV.U32 R17, RZ, RZ, -0x80000 ;  /* 0xfff80000ff117424 */ /* 0x000fd400078e00ff */
[----:B------:R-:W-:Y:S05]  /*0ff0*/  @!P0 BRA `(.L_x_13) ;  /* 0x0000000000348947 */ /* 0x000fea0003800000 */
[----:B------:R-:W-:Y:S02]  /*1000*/  ISETP.NE.AND P0, PT, R26, 0x7ff00000, PT ;  /* 0x7ff000001a00780c */ /* 0x000fe40003f05270 */
[----:B------:R-:W-:Y:S02]  /*1010*/  LOP3.LUT R17, R5, 0x80000000, R7, 0x48, !PT ;  /* 0x8000000005117812 */ /* 0x000fe400078e4807 */
[----:B------:R-:W-:-:S13]  /*1020*/  ISETP.EQ.OR P0, PT, R27, RZ, !P0 ;  /* 0x000000ff1b00720c */ /* 0x000fda0004702670 */
[----:B------:R-:W-:Y:S01]  /*1030*/  @P0 LOP3.LUT R4, R17, 0x7ff00000, RZ, 0xfc, !PT ;  /* 0x7ff0000011040812 */ /* 0x000fe200078efcff */
[----:B------:R-:W-:Y:S02]  /*1040*/  @!P0 IMAD.MOV.U32 R16, RZ, RZ, RZ ;  /* 0x000000ffff108224 */ /* 0x000fe400078e00ff */
[----:B------:R-:W-:Y:S02]  /*1050*/  @P0 IMAD.MOV.U32 R16, RZ, RZ, RZ ;  /* 0x000000ffff100224 */ /* 0x000fe400078e00ff */
[----:B------:R-:W-:Y:S01]  /*1060*/  @P0 IMAD.MOV.U32 R17, RZ, RZ, R4 ;  /* 0x000000ffff110224 */ /* 0x000fe200078e0004 */
[----:B------:R-:W-:Y:S06]  /*1070*/  BRA `(.L_x_13) ;  /* 0x0000000000147947 */ /* 0x000fec0003800000 */
.L_x_15:
[----:B------:R-:W-:Y:S01]  /*1080*/  LOP3.LUT R17, R7, 0x80000, RZ, 0xfc, !PT ;  /* 0x0008000007117812 */ /* 0x000fe200078efcff */
[----:B------:R-:W-:Y:S01]  /*1090*/  IMAD.MOV.U32 R16, RZ, RZ, R6 ;  /* 0x000000ffff107224 */ /* 0x000fe200078e0006 */
[----:B------:R-:W-:Y:S06]  /*10a0*/  BRA `(.L_x_13) ;  /* 0x0000000000087947 */ /* 0x000fec0003800000 */
.L_x_14:
[----:B------:R-:W-:Y:S01]  /*10b0*/  LOP3.LUT R17, R5, 0x80000, RZ, 0xfc, !PT ;  /* 0x0008000005117812 */ /* 0x000fe200078efcff */
[----:B------:R-:W-:-:S07]  /*10c0*/  IMAD.MOV.U32 R16, RZ, RZ, R4 ;  /* 0x000000ffff107224 */ /* 0x000fce00078e0004 */
.L_x_13:
[----:B------:R-:W-:Y:S02]  /*10d0*/  IMAD.MOV.U32 R4, RZ, RZ, R22 ;  /* 0x000000ffff047224 */ /* 0x000fe400078e0016 */
[----:B------:R-:W-:-:S04]  /*10e0*/  IMAD.MOV.U32 R5, RZ, RZ, 0x0 ;  /* 0x00000000ff057424 */ /* 0x000fc800078e00ff */
[----:B------:R-:W-:Y:S05]  /*10f0*/  RET.REL.NODEC R4 `(_Z17mandelbrot_kernelPdiiiddddi) ;  /* 0xffffffec04c07950 */ /* 0x000fea0003c3ffff */
.L_x_16:
[----:B------:R-:W-:-:S00]  /*1100*/  BRA `(.L_x_16) ;  /* 0xfffffffc00fc7947 */ /* 0x000fc0000383ffff */
[----:B------:R-:W-:-:S00]  /*1110*/  NOP ;  /* 0x0000000000007918 */ /* 0x000fc00000000000 */
        /* <DEDUP_REMOVED lines=14> */
.L_x_18:


//--------------------- .nv.shared.reserved.0     --------------------------
	.section	.nv.shared.reserved.0,"aw",@nobits
	.weak		__nv_reservedSMEM_offset_0_alias
	.size		__nv_reservedSMEM_offset_0_alias, 0, 64
	.other		__nv_reservedSMEM_offset_0_alias,@"STO_CUDA_RESERVED_SHARED STV_DEFAULT"
__nv_reservedSMEM_offset_0_alias:
	.zero		0
	.zero		64


//--------------------- .nv.constant0._Z17mandelbrot_kernelPdiiiddddi --------------------------
	.section	.nv.constant0._Z17mandelbrot_kernelPdiiiddddi,"a",@progbits
	.sectionflags	@""
	.align	4
.nv.constant0._Z17mandelbrot_kernelPdiiiddddi:
	.zero		956


//--------------------- SYMBOLS --------------------------

	.type		.nv.reservedSmem.offset0,@object
	.size		.nv.reservedSmem.offset0,0x4
